//
// Generated by NVIDIA NVVM Compiler
//
// Compiler Build ID: CL-36424714
// Cuda compilation tools, release 13.0, V13.0.88
// Based on NVVM 20.0.0
//

.version 9.0
.target sm_100
.address_size 64

	// .globl	kRejectMinimizationStep_kernel

.visible .entry kRejectMinimizationStep_kernel(
	.param .u32 kRejectMinimizationStep_kernel_param_0,
	.param .u64 .ptr .align 1 kRejectMinimizationStep_kernel_param_1,
	.param .u64 .ptr .align 1 kRejectMinimizationStep_kernel_param_2
)
{
	.reg .pred 	%p<3>;
	.reg .b32 	%r<11>;
	.reg .b32 	%f<5>;
	.reg .b64 	%rd<8>;

	ld.param.u32 	%r6, [kRejectMinimizationStep_kernel_param_0];
	ld.param.u64 	%rd3, [kRejectMinimizationStep_kernel_param_1];
	ld.param.u64 	%rd4, [kRejectMinimizationStep_kernel_param_2];
	mov.u32 	%r7, %tid.x;
	mov.u32 	%r8, %ctaid.x;
	mov.u32 	%r1, %ntid.x;
	mad.lo.s32 	%r10, %r8, %r1, %r7;
	setp.ge.s32 	%p1, %r10, %r6;
	@%p1 bra 	$L__BB0_3;
	mov.u32 	%r9, %nctaid.x;
	mul.lo.s32 	%r3, %r1, %r9;
	cvta.to.global.u64 	%rd1, %rd4;
	cvta.to.global.u64 	%rd2, %rd3;
$L__BB0_2:
	mul.wide.s32 	%rd5, %r10, 16;
	add.s64 	%rd6, %rd2, %rd5;
	add.s64 	%rd7, %rd1, %rd5;
	ld.global.v4.f32 	{%f1, %f2, %f3, %f4}, [%rd7];
	st.global.v4.f32 	[%rd6], {%f1, %f2, %f3, %f4};
	add.s32 	%r10, %r10, %r3;
	setp.lt.s32 	%p2, %r10, %r6;
	@%p2 bra 	$L__BB0_2;
$L__BB0_3:
	ret;

}
	// .globl	kAcceptMinimizationStep_kernel
.visible .entry kAcceptMinimizationStep_kernel(
	.param .u32 kAcceptMinimizationStep_kernel_param_0,
	.param .u64 .ptr .align 1 kAcceptMinimizationStep_kernel_param_1,
	.param .u64 .ptr .align 1 kAcceptMinimizationStep_kernel_param_2
)
{
	.reg .pred 	%p<3>;
	.reg .b32 	%r<11>;
	.reg .b32 	%f<5>;
	.reg .b64 	%rd<8>;

	ld.param.u32 	%r6, [kAcceptMinimizationStep_kernel_param_0];
	ld.param.u64 	%rd3, [kAcceptMinimizationStep_kernel_param_1];
	ld.param.u64 	%rd4, [kAcceptMinimizationStep_kernel_param_2];
	mov.u32 	%r7, %tid.x;
	mov.u32 	%r8, %ctaid.x;
	mov.u32 	%r1, %ntid.x;
	mad.lo.s32 	%r10, %r8, %r1, %r7;
	setp.ge.s32 	%p1, %r10, %r6;
	@%p1 bra 	$L__BB1_3;
	mov.u32 	%r9, %nctaid.x;
	mul.lo.s32 	%r3, %r1, %r9;
	cvta.to.global.u64 	%rd1, %rd3;
	cvta.to.global.u64 	%rd2, %rd4;
$L__BB1_2:
	mul.wide.s32 	%rd5, %r10, 16;
	add.s64 	%rd6, %rd2, %rd5;
	add.s64 	%rd7, %rd1, %rd5;
	ld.global.v4.f32 	{%f1, %f2, %f3, %f4}, [%rd7];
	st.global.v4.f32 	[%rd6], {%f1, %f2, %f3, %f4};
	add.s32 	%r10, %r10, %r3;
	setp.lt.s32 	%p2, %r10, %r6;
	@%p2 bra 	$L__BB1_2;
$L__BB1_3:
	ret;

}


// ===== COMPILED SASS (sm_100) =====

	.target	sm_100

	.elftype	@"ET_EXEC"


//--------------------- .note.nv.tkinfo           --------------------------
	.section	.note.nv.tkinfo,"",@"SHT_NOTE"
	.sectionflags	@"SHF_NOTE_NV_TKINFO"
	.tkinfo
        /*0018*/ 	.word	0x00000002
        /*0030*/ 	.string	""
        /*0030*/ 	.string	"ptxas"
        /*0030*/ 	.string	"Cuda compilation tools, release 13.0, V13.0.88"
        /*0030*/ 	.string	"Build cuda_13.0.r13.0/compiler.36424714_0"
        /*0030*/ 	.string	"-arch sm_100 -m 64 "



//--------------------- .note.nv.cuinfo           --------------------------
	.section	.note.nv.cuinfo,"",@"SHT_NOTE"
	.sectionflags	@"SHF_NOTE_NV_CUINFO"
        /*0018*/ 	.short	0x0002
        /*001a*/ 	.short	0x0064
        /*001c*/ 	.short	0x0082
	.zero		2


//--------------------- .nv.info                  --------------------------
	.section	.nv.info,"",@"SHT_CUDA_INFO"
	.align	4


	//----- nvinfo : EIATTR_REGCOUNT
	.align		4
        /*0000*/ 	.byte	0x04, 0x2f
        /*0002*/ 	.short	(.L_1 - .L_0)
	.align		4
.L_0:
        /*0004*/ 	.word	index@(kRejectMinimizationStep_kernel)
        /*0008*/ 	.word	0x00000012


	//----- nvinfo : EIATTR_FRAME_SIZE
	.align		4
.L_1:
        /*000c*/ 	.byte	0x04, 0x11
        /*000e*/ 	.short	(.L_3 - .L_2)
	.align		4
.L_2:
        /*0010*/ 	.word	index@(kRejectMinimizationStep_kernel)
        /*0014*/ 	.word	0x00000000


	//----- nvinfo : EIATTR_REGCOUNT
	.align		4
.L_3:
        /*0018*/ 	.byte	0x04, 0x2f
        /*001a*/ 	.short	(.L_5 - .L_4)
	.align		4
.L_4:
        /*001c*/ 	.word	index@(kAcceptMinimizationStep_kernel)
        /*0020*/ 	.word	0x00000012


	//----- nvinfo : EIATTR_FRAME_SIZE
	.align		4
.L_5:
        /*0024*/ 	.byte	0x04, 0x11
        /*0026*/ 	.short	(.L_7 - .L_6)
	.align		4
.L_6:
        /*0028*/ 	.word	index@(kAcceptMinimizationStep_kernel)
        /*002c*/ 	.word	0x00000000


	//----- nvinfo : EIATTR_MIN_STACK_SIZE
	.align		4
.L_7:
        /*0030*/ 	.byte	0x04, 0x12
        /*0032*/ 	.short	(.L_9 - .L_8)
	.align		4
.L_8:
        /*0034*/ 	.word	index@(kAcceptMinimizationStep_kernel)
        /*0038*/ 	.word	0x00000000


	//----- nvinfo : EIATTR_MIN_STACK_SIZE
	.align		4
.L_9:
        /*003c*/ 	.byte	0x04, 0x12
        /*003e*/ 	.short	(.L_11 - .L_10)
	.align		4
.L_10:
        /*0040*/ 	.word	index@(kRejectMinimizationStep_kernel)
        /*0044*/ 	.word	0x00000000
.L_11:


//--------------------- .nv.compat                --------------------------
	.section	.nv.compat,"",@"SHT_CUDA_COMPAT_INFO"
	.align	4
        /*0000*/ 	.byte	0x02, 0x09, 0x00, 0x00, 0x02, 0x02, 0x01, 0x00, 0x02, 0x05, 0x05, 0x00, 0x03, 0x07, 0x01, 0x01
        /*0010*/ 	.byte	0x02, 0x03, 0x00, 0x00, 0x02, 0x06, 0x01, 0x00, 0x04, 0x0b, 0x08, 0x00, 0x09, 0x00, 0x00, 0x00
        /*0020*/ 	.byte	0x00, 0x00, 0x00, 0x00


//--------------------- .nv.info.kAcceptMinimizationStep_kernel --------------------------
	.section	.nv.info.kAcceptMinimizationStep_kernel,"",@"SHT_CUDA_INFO"
	.sectionflags	@""
	.align	4


	//----- nvinfo : EIATTR_CUDA_API_VERSION
	.align		4
        /*0000*/ 	.byte	0x04, 0x37
        /*0002*/ 	.short	(.L_13 - .L_12)
.L_12:
        /*0004*/ 	.word	0x00000082


	//----- nvinfo : EIATTR_KPARAM_INFO
	.align		4
.L_13:
        /*0008*/ 	.byte	0x04, 0x17
        /*000a*/ 	.short	(.L_15 - .L_14)
.L_14:
        /*000c*/ 	.word	0x00000000
        /*0010*/ 	.short	0x0002
        /*0012*/ 	.short	0x0010
        /*0014*/ 	.byte	0x00, 0xf5, 0x21, 0x00


	//----- nvinfo : EIATTR_KPARAM_INFO
	.align		4
.L_15:
        /*0018*/ 	.byte	0x04, 0x17
        /*001a*/ 	.short	(.L_17 - .L_16)
.L_16:
        /*001c*/ 	.word	0x00000000
        /*0020*/ 	.short	0x0001
        /*0022*/ 	.short	0x0008
        /*0024*/ 	.byte	0x00, 0xf5, 0x21, 0x00


	//----- nvinfo : EIATTR_KPARAM_INFO
	.align		4
.L_17:
        /*0028*/ 	.byte	0x04, 0x17
        /*002a*/ 	.short	(.L_19 - .L_18)
.L_18:
        /*002c*/ 	.word	0x00000000
        /*0030*/ 	.short	0x0000
        /*0032*/ 	.short	0x0000
        /*0034*/ 	.byte	0x00, 0xf0, 0x11, 0x00


	//----- nvinfo : EIATTR_SPARSE_MMA_MASK
	.align		4
.L_19:
        /*0038*/ 	.byte	0x03, 0x50
        /*003a*/ 	.short	0x0000


	//----- nvinfo : EIATTR_MAXREG_COUNT
	.align		4
        /*003c*/ 	.byte	0x03, 0x1b
        /*003e*/ 	.short	0x00ff


	//----- nvinfo : EIATTR_MERCURY_ISA_VERSION
	.align		4
        /*0040*/ 	.byte	0x03, 0x5f
        /*0042*/ 	.short	0x0101


	//----- nvinfo : EIATTR_VRC_CTA_INIT_COUNT
	.align		4
        /*0044*/ 	.byte	0x02, 0x4a
	.zero		1
	.zero		1


	//----- nvinfo : EIATTR_EXIT_INSTR_OFFSETS
	.align		4
        /*0048*/ 	.byte	0x04, 0x1c
        /*004a*/ 	.short	(.L_21 - .L_20)


	//   ....[0]....
.L_20:
        /*004c*/ 	.word	0x00000070


	//   ....[1]....
        /*0050*/ 	.word	0x00000140


	//----- nvinfo : EIATTR_CRS_STACK_SIZE
	.align		4
.L_21:
        /*0054*/ 	.byte	0x04, 0x1e
        /*0056*/ 	.short	(.L_23 - .L_22)
.L_22:
        /*0058*/ 	.word	0x00000000


	//----- nvinfo : EIATTR_CBANK_PARAM_SIZE
	.align		4
.L_23:
        /*005c*/ 	.byte	0x03, 0x19
        /*005e*/ 	.short	0x0018


	//----- nvinfo : EIATTR_PARAM_CBANK
	.align		4
        /*0060*/ 	.byte	0x04, 0x0a
        /*0062*/ 	.short	(.L_25 - .L_24)
	.align		4
.L_24:
        /*0064*/ 	.word	index@(.nv.constant0.kAcceptMinimizationStep_kernel)
        /*0068*/ 	.short	0x0380
        /*006a*/ 	.short	0x0018


	//----- nvinfo : EIATTR_SW_WAR
	.align		4
.L_25:
        /*006c*/ 	.byte	0x04, 0x36
        /*006e*/ 	.short	(.L_27 - .L_26)
.L_26:
        /*0070*/ 	.word	0x00000008
.L_27:


//--------------------- .nv.info.kRejectMinimizationStep_kernel --------------------------
	.section	.nv.info.kRejectMinimizationStep_kernel,"",@"SHT_CUDA_INFO"
	.sectionflags	@""
	.align	4


	//----- nvinfo : EIATTR_CUDA_API_VERSION
	.align		4
        /*0000*/ 	.byte	0x04, 0x37
        /*0002*/ 	.short	(.L_29 - .L_28)
.L_28:
        /*0004*/ 	.word	0x00000082


	//----- nvinfo : EIATTR_KPARAM_INFO
	.align		4
.L_29:
        /*0008*/ 	.byte	0x04, 0x17
        /*000a*/ 	.short	(.L_31 - .L_30)
.L_30:
        /*000c*/ 	.word	0x00000000
        /*0010*/ 	.short	0x0002
        /*0012*/ 	.short	0x0010
        /*0014*/ 	.byte	0x00, 0xf5, 0x21, 0x00


	//----- nvinfo : EIATTR_KPARAM_INFO
	.align		4
.L_31:
        /*0018*/ 	.byte	0x04, 0x17
        /*001a*/ 	.short	(.L_33 - .L_32)
.L_32:
        /*001c*/ 	.word	0x00000000
        /*0020*/ 	.short	0x0001
        /*0022*/ 	.short	0x0008
        /*0024*/ 	.byte	0x00, 0xf5, 0x21, 0x00


	//----- nvinfo : EIATTR_KPARAM_INFO
	.align		4
.L_33:
        /*0028*/ 	.byte	0x04, 0x17
        /*002a*/ 	.short	(.L_35 - .L_34)
.L_34:
        /*002c*/ 	.word	0x00000000
        /*0030*/ 	.short	0x0000
        /*0032*/ 	.short	0x0000
        /*0034*/ 	.byte	0x00, 0xf0, 0x11, 0x00


	//----- nvinfo : EIATTR_SPARSE_MMA_MASK
	.align		4
.L_35:
        /*0038*/ 	.byte	0x03, 0x50
        /*003a*/ 	.short	0x0000


	//----- nvinfo : EIATTR_MAXREG_COUNT
	.align		4
        /*003c*/ 	.byte	0x03, 0x1b
        /*003e*/ 	.short	0x00ff


	//----- nvinfo : EIATTR_MERCURY_ISA_VERSION
	.align		4
        /*0040*/ 	.byte	0x03, 0x5f
        /*0042*/ 	.short	0x0101


	//----- nvinfo : EIATTR_VRC_CTA_INIT_COUNT
	.align		4
        /*0044*/ 	.byte	0x02, 0x4a
	.zero		1
	.zero		1


	//----- nvinfo : EIATTR_EXIT_INSTR_OFFSETS
	.align		4
        /*0048*/ 	.byte	0x04, 0x1c
        /*004a*/ 	.short	(.L_37 - .L_36)


	//   ....[0]....
.L_36:
        /*004c*/ 	.word	0x00000070


	//   ....[1]....
        /*0050*/ 	.word	0x00000140


	//----- nvinfo : EIATTR_CRS_STACK_SIZE
	.align		4
.L_37:
        /*0054*/ 	.byte	0x04, 0x1e
        /*0056*/ 	.short	(.L_39 - .L_38)
.L_38:
        /*0058*/ 	.word	0x00000000


	//----- nvinfo : EIATTR_CBANK_PARAM_SIZE
	.align		4
.L_39:
        /*005c*/ 	.byte	0x03, 0x19
        /*005e*/ 	.short	0x0018


	//----- nvinfo : EIATTR_PARAM_CBANK
	.align		4
        /*0060*/ 	.byte	0x04, 0x0a
        /*0062*/ 	.short	(.L_41 - .L_40)
	.align		4
.L_40:
        /*0064*/ 	.word	index@(.nv.constant0.kRejectMinimizationStep_kernel)
        /*0068*/ 	.short	0x0380
        /*006a*/ 	.short	0x0018


	//----- nvinfo : EIATTR_SW_WAR
	.align		4
.L_41:
        /*006c*/ 	.byte	0x04, 0x36
        /*006e*/ 	.short	(.L_43 - .L_42)
.L_42:
        /*0070*/ 	.word	0x00000008
.L_43:


//--------------------- .nv.callgraph             --------------------------
	.section	.nv.callgraph,"",@"SHT_CUDA_CALLGRAPH"
	.align	4
	.sectionentsize	8
	.align		4
        /*0000*/ 	.word	0x00000000
	.align		4
        /*0004*/ 	.word	0xffffffff
	.align		4
        /*0008*/ 	.word	0x00000000
	.align		4
        /*000c*/ 	.word	0xfffffffe
	.align		4
        /*0010*/ 	.word	0x00000000
	.align		4
        /*0014*/ 	.word	0xfffffffd
	.align		4
        /*0018*/ 	.word	0x00000000
	.align		4
        /*001c*/ 	.word	0xfffffffc


//--------------------- .text.kAcceptMinimizationStep_kernel --------------------------
	.section	.text.kAcceptMinimizationStep_kernel,"ax",@progbits
	.align	128
        .global         kAcceptMinimizationStep_kernel
        .type           kAcceptMinimizationStep_kernel,@function
        .size           kAcceptMinimizationStep_kernel,(.L_x_4 - kAcceptMinimizationStep_kernel)
        .other          kAcceptMinimizationStep_kernel,@"STO_CUDA_ENTRY STV_DEFAULT"
kAcceptMinimizationStep_kernel:
.text.kAcceptMinimizationStep_kernel:
[----:B------:R-:W-:Y:S01]  /*0000*/  LDC R1, c[0x0][0x37c] ;  /* 0x0000df00ff017b82 */ /* 0x000fe20000000800 */
[----:B------:R-:W0:Y:S07]  /*0010*/  S2R R0, SR_TID.X ;  /* 0x0000000000007919 */ /* 0x000e2e0000002100 */
[----:B------:R-:W0:Y:S01]  /*0020*/  S2UR UR4, SR_CTAID.X ;  /* 0x00000000000479c3 */ /* 0x000e220000002500 */
[----:B------:R-:W1:Y:S07]  /*0030*/  LDCU UR5, c[0x0][0x380] ;  /* 0x00007000ff0577ac */ /* 0x000e6e0008000800 */
[----:B------:R-:W0:Y:S02]  /*0040*/  LDC R11, c[0x0][0x360] ;  /* 0x0000d800ff0b7b82 */ /* 0x000e240000000800 */
[----:B0-----:R-:W-:-:S05]  /*0050*/  IMAD R0, R11, UR4, R0 ;  /* 0x000000040b007c24 */ /* 0x001fca000f8e0200 */
[----:B-1----:R-:W-:-:S13]  /*0060*/  ISETP.GE.AND P0, PT, R0, UR5, PT ;  /* 0x0000000500007c0c */ /* 0x002fda000bf06270 */
[----:B------:R-:W-:Y:S05]  /*0070*/  @P0 EXIT ;  /* 0x000000000000094d */ /* 0x000fea0003800000 */
[----:B------:R-:W0:Y:S01]  /*0080*/  LDC.64 R6, c[0x0][0x390] ;  /* 0x0000e400ff067b82 */ /* 0x000e220000000a00 */
[----:B------:R-:W1:Y:S01]  /*0090*/  LDCU UR4, c[0x0][0x370] ;  /* 0x00006e00ff0477ac */ /* 0x000e620008000800 */
[----:B------:R-:W2:Y:S06]  /*00a0*/  LDCU.64 UR6, c[0x0][0x358] ;  /* 0x00006b00ff0677ac */ /* 0x000eac0008000a00 */
[----:B------:R-:W3:Y:S01]  /*00b0*/  LDC.64 R8, c[0x0][0x388] ;  /* 0x0000e200ff087b82 */ /* 0x000ee20000000a00 */
[----:B-1----:R-:W-:-:S07]  /*00c0*/  IMAD R11, R11, UR4, RZ ;  /* 0x000000040b0b7c24 */ /* 0x002fce000f8e02ff */
.L_x_0:
[----:B---3--:R-:W-:-:S05]  /*00d0*/  IMAD.WIDE R4, R0, 0x10, R8 ;  /* 0x0000001000047825 */ /* 0x008fca00078e0208 */
[----:B-12---:R-:W2:Y:S01]  /*00e0*/  LDG.E.128 R12, desc[UR6][R4.64] ;  /* 0x00000006040c7981 */ /* 0x006ea2000c1e1d00 */
[----:B0-----:R-:W-:Y:S01]  /*00f0*/  IMAD.WIDE R2, R0, 0x10, R6 ;  /* 0x0000001000027825 */ /* 0x001fe200078e0206 */
[----:B------:R-:W-:-:S04]  /*0100*/  IADD3 R0, PT, PT, R11, R0, RZ ;  /* 0x000000000b007210 */ /* 0x000fc80007ffe0ff */
[----:B------:R-:W-:Y:S01]  /*0110*/  ISETP.GE.AND P0, PT, R0, UR5, PT ;  /* 0x0000000500007c0c */ /* 0x000fe2000bf06270 */
[----:B--2---:R1:W-:-:S12]  /*0120*/  STG.E.128 desc[UR6][R2.64], R12 ;  /* 0x0000000c02007986 */ /* 0x0043d8000c101d06 */
[----:B------:R-:W-:Y:S05]  /*0130*/  @!P0 BRA `(.L_x_0) ;  /* 0xfffffffc00e48947 */ /* 0x000fea000383ffff */
[----:B------:R-:W-:Y:S05]  /*0140*/  EXIT ;  /* 0x000000000000794d */ /* 0x000fea0003800000 */
.L_x_1:
[----:B------:R-:W-:-:S00]  /*0150*/  BRA `(.L_x_1) ;  /* 0xfffffffc00fc7947 */ /* 0x000fc0000383ffff */
[----:B------:R-:W-:-:S00]  /*0160*/  NOP ;  /* 0x0000000000007918 */ /* 0x000fc00000000000 */
        /* <DEDUP_REMOVED lines=9> */
.L_x_4:


//--------------------- .text.kRejectMinimizationStep_kernel --------------------------
	.section	.text.kRejectMinimizationStep_kernel,"ax",@progbits
	.align	128
        .global         kRejectMinimizationStep_kernel
        .type           kRejectMinimizationStep_kernel,@function
        .size           kRejectMinimizationStep_kernel,(.L_x_5 - kRejectMinimizationStep_kernel)
        .other          kRejectMinimizationStep_kernel,@"STO_CUDA_ENTRY STV_DEFAULT"
kRejectMinimizationStep_kernel:
.text.kRejectMinimizationStep_kernel:
        /* <DEDUP_REMOVED lines=13> */
.L_x_2:
        /* <DEDUP_REMOVED lines=8> */
.L_x_3:
        /* <DEDUP_REMOVED lines=11> */
.L_x_5:


//--------------------- .nv.shared.reserved.0     --------------------------
	.section	.nv.shared.reserved.0,"aw",@nobits
	.weak		__nv_reservedSMEM_offset_0_alias
	.size		__nv_reservedSMEM_offset_0_alias, 0, 64
	.other		__nv_reservedSMEM_offset_0_alias,@"STO_CUDA_RESERVED_SHARED STV_DEFAULT"
__nv_reservedSMEM_offset_0_alias:
	.zero		0
	.zero		64


//--------------------- .nv.constant0.kAcceptMinimizationStep_kernel --------------------------
	.section	.nv.constant0.kAcceptMinimizationStep_kernel,"a",@progbits
	.sectionflags	@""
	.align	4
.nv.constant0.kAcceptMinimizationStep_kernel:
	.zero		920


//--------------------- .nv.constant0.kRejectMinimizationStep_kernel --------------------------
	.section	.nv.constant0.kRejectMinimizationStep_kernel,"a",@progbits
	.sectionflags	@""
	.align	4
.nv.constant0.kRejectMinimizationStep_kernel:
	.zero		920


//--------------------- SYMBOLS --------------------------

	.type		.nv.reservedSmem.offset0,@object
	.size		.nv.reservedSmem.offset0,0x4
